//
// Generated by NVIDIA NVVM Compiler
//
// Compiler Build ID: CL-36424714
// Cuda compilation tools, release 13.0, V13.0.88
// Based on NVVM 20.0.0
//

.version 9.0
.target sm_100
.address_size 64

	// .globl	_Z14accuracy_scorePfS_biS_

.visible .entry _Z14accuracy_scorePfS_biS_(
	.param .u64 .ptr .align 1 _Z14accuracy_scorePfS_biS__param_0,
	.param .u64 .ptr .align 1 _Z14accuracy_scorePfS_biS__param_1,
	.param .u8 _Z14accuracy_scorePfS_biS__param_2,
	.param .u32 _Z14accuracy_scorePfS_biS__param_3,
	.param .u64 .ptr .align 1 _Z14accuracy_scorePfS_biS__param_4
)
{
	.reg .pred 	%p<3>;
	.reg .b32 	%r<6>;
	.reg .b32 	%f<7>;
	.reg .b64 	%rd<13>;

	ld.param.u64 	%rd2, [_Z14accuracy_scorePfS_biS__param_0];
	ld.param.u64 	%rd3, [_Z14accuracy_scorePfS_biS__param_1];
	ld.param.u32 	%r2, [_Z14accuracy_scorePfS_biS__param_3];
	ld.param.u64 	%rd4, [_Z14accuracy_scorePfS_biS__param_4];
	cvta.to.global.u64 	%rd5, %rd4;
	cvta.to.global.u64 	%rd6, %rd2;
	cvta.to.global.u64 	%rd7, %rd3;
	mov.u32 	%r3, %tid.y;
	mov.u32 	%r1, %tid.x;
	mad.lo.s32 	%r4, %r2, %r3, %r1;
	mul.wide.u32 	%rd8, %r4, 4;
	add.s64 	%rd9, %rd7, %rd8;
	ld.global.f32 	%f1, [%rd9];
	mul.wide.u32 	%rd10, %r1, 4;
	add.s64 	%rd11, %rd6, %rd10;
	ld.global.f32 	%f2, [%rd11];
	setp.neu.f32 	%p1, %f1, %f2;
	mul.wide.u32 	%rd12, %r3, 4;
	add.s64 	%rd1, %rd5, %rd12;
	@%p1 bra 	$L__BB0_2;
	atom.global.add.f32 	%f3, [%rd1], 0f3F800000;
$L__BB0_2:
	add.s32 	%r5, %r2, -1;
	setp.ne.s32 	%p2, %r1, %r5;
	@%p2 bra 	$L__BB0_4;
	ld.global.f32 	%f4, [%rd1];
	cvt.rn.f32.u32 	%f5, %r2;
	div.rn.f32 	%f6, %f4, %f5;
	st.global.f32 	[%rd1], %f6;
$L__BB0_4:
	ret;

}


// ===== COMPILED SASS (sm_100) =====

	.target	sm_100

	.elftype	@"ET_EXEC"


//--------------------- .note.nv.tkinfo           --------------------------
	.section	.note.nv.tkinfo,"",@"SHT_NOTE"
	.sectionflags	@"SHF_NOTE_NV_TKINFO"
	.tkinfo
        /*0018*/ 	.word	0x00000002
        /*0030*/ 	.string	""
        /*0030*/ 	.string	"ptxas"
        /*0030*/ 	.string	"Cuda compilation tools, release 13.0, V13.0.88"
        /*0030*/ 	.string	"Build cuda_13.0.r13.0/compiler.36424714_0"
        /*0030*/ 	.string	"-arch sm_100 -m 64 "



//--------------------- .note.nv.cuinfo           --------------------------
	.section	.note.nv.cuinfo,"",@"SHT_NOTE"
	.sectionflags	@"SHF_NOTE_NV_CUINFO"
        /*0018*/ 	.short	0x0002
        /*001a*/ 	.short	0x0064
        /*001c*/ 	.short	0x0082
	.zero		2


//--------------------- .nv.info                  --------------------------
	.section	.nv.info,"",@"SHT_CUDA_INFO"
	.align	4


	//----- nvinfo : EIATTR_REGCOUNT
	.align		4
        /*0000*/ 	.byte	0x04, 0x2f
        /*0002*/ 	.short	(.L_1 - .L_0)
	.align		4
.L_0:
        /*0004*/ 	.word	index@(_Z14accuracy_scorePfS_biS_)
        /*0008*/ 	.word	0x00000010


	//----- nvinfo : EIATTR_FRAME_SIZE
	.align		4
.L_1:
        /*000c*/ 	.byte	0x04, 0x11
        /*000e*/ 	.short	(.L_3 - .L_2)
	.align		4
.L_2:
        /*0010*/ 	.word	index@($__internal_0_$__cuda_sm3x_div_rn_noftz_f32_slowpath)
        /*0014*/ 	.word	0x00000000


	//----- nvinfo : EIATTR_FRAME_SIZE
	.align		4
.L_3:
        /*0018*/ 	.byte	0x04, 0x11
        /*001a*/ 	.short	(.L_5 - .L_4)
	.align		4
.L_4:
        /*001c*/ 	.word	index@(_Z14accuracy_scorePfS_biS_)
        /*0020*/ 	.word	0x00000000


	//----- nvinfo : EIATTR_MIN_STACK_SIZE
	.align		4
.L_5:
        /*0024*/ 	.byte	0x04, 0x12
        /*0026*/ 	.short	(.L_7 - .L_6)
	.align		4
.L_6:
        /*0028*/ 	.word	index@(_Z14accuracy_scorePfS_biS_)
        /*002c*/ 	.word	0x00000000
.L_7:


//--------------------- .nv.compat                --------------------------
	.section	.nv.compat,"",@"SHT_CUDA_COMPAT_INFO"
	.align	4
        /*0000*/ 	.byte	0x02, 0x09, 0x00, 0x00, 0x02, 0x02, 0x01, 0x00, 0x02, 0x05, 0x05, 0x00, 0x03, 0x07, 0x01, 0x01
        /*0010*/ 	.byte	0x02, 0x03, 0x00, 0x00, 0x02, 0x06, 0x01, 0x00, 0x04, 0x0b, 0x08, 0x00, 0x01, 0x00, 0x00, 0x00
        /*0020*/ 	.byte	0x00, 0x00, 0x00, 0x00


//--------------------- .nv.info._Z14accuracy_scorePfS_biS_ --------------------------
	.section	.nv.info._Z14accuracy_scorePfS_biS_,"",@"SHT_CUDA_INFO"
	.sectionflags	@""
	.align	4


	//----- nvinfo : EIATTR_CUDA_API_VERSION
	.align		4
        /*0000*/ 	.byte	0x04, 0x37
        /*0002*/ 	.short	(.L_9 - .L_8)
.L_8:
        /*0004*/ 	.word	0x00000082


	//----- nvinfo : EIATTR_KPARAM_INFO
	.align		4
.L_9:
        /*0008*/ 	.byte	0x04, 0x17
        /*000a*/ 	.short	(.L_11 - .L_10)
.L_10:
        /*000c*/ 	.word	0x00000000
        /*0010*/ 	.short	0x0004
        /*0012*/ 	.short	0x0018
        /*0014*/ 	.byte	0x00, 0xf5, 0x21, 0x00


	//----- nvinfo : EIATTR_KPARAM_INFO
	.align		4
.L_11:
        /*0018*/ 	.byte	0x04, 0x17
        /*001a*/ 	.short	(.L_13 - .L_12)
.L_12:
        /*001c*/ 	.word	0x00000000
        /*0020*/ 	.short	0x0003
        /*0022*/ 	.short	0x0014
        /*0024*/ 	.byte	0x00, 0xf0, 0x11, 0x00


	//----- nvinfo : EIATTR_KPARAM_INFO
	.align		4
.L_13:
        /*0028*/ 	.byte	0x04, 0x17
        /*002a*/ 	.short	(.L_15 - .L_14)
.L_14:
        /*002c*/ 	.word	0x00000000
        /*0030*/ 	.short	0x0002
        /*0032*/ 	.short	0x0010
        /*0034*/ 	.byte	0x00, 0xf0, 0x05, 0x00


	//----- nvinfo : EIATTR_KPARAM_INFO
	.align		4
.L_15:
        /*0038*/ 	.byte	0x04, 0x17
        /*003a*/ 	.short	(.L_17 - .L_16)
.L_16:
        /*003c*/ 	.word	0x00000000
        /*0040*/ 	.short	0x0001
        /*0042*/ 	.short	0x0008
        /*0044*/ 	.byte	0x00, 0xf5, 0x21, 0x00


	//----- nvinfo : EIATTR_KPARAM_INFO
	.align		4
.L_17:
        /*0048*/ 	.byte	0x04, 0x17
        /*004a*/ 	.short	(.L_19 - .L_18)
.L_18:
        /*004c*/ 	.word	0x00000000
        /*0050*/ 	.short	0x0000
        /*0052*/ 	.short	0x0000
        /*0054*/ 	.byte	0x00, 0xf5, 0x21, 0x00


	//----- nvinfo : EIATTR_SPARSE_MMA_MASK
	.align		4
.L_19:
        /*0058*/ 	.byte	0x03, 0x50
        /*005a*/ 	.short	0x0000


	//----- nvinfo : EIATTR_MAXREG_COUNT
	.align		4
        /*005c*/ 	.byte	0x03, 0x1b
        /*005e*/ 	.short	0x00ff


	//----- nvinfo : EIATTR_MERCURY_ISA_VERSION
	.align		4
        /*0060*/ 	.byte	0x03, 0x5f
        /*0062*/ 	.short	0x0101


	//----- nvinfo : EIATTR_VRC_CTA_INIT_COUNT
	.align		4
        /*0064*/ 	.byte	0x02, 0x4a
	.zero		1
	.zero		1


	//----- nvinfo : EIATTR_EXIT_INSTR_OFFSETS
	.align		4
        /*0068*/ 	.byte	0x04, 0x1c
        /*006a*/ 	.short	(.L_21 - .L_20)


	//   ....[0]....
.L_20:
        /*006c*/ 	.word	0x00000160


	//   ....[1]....
        /*0070*/ 	.word	0x00000270


	//----- nvinfo : EIATTR_CRS_STACK_SIZE
	.align		4
.L_21:
        /*0074*/ 	.byte	0x04, 0x1e
        /*0076*/ 	.short	(.L_23 - .L_22)
.L_22:
        /*0078*/ 	.word	0x00000000


	//----- nvinfo : EIATTR_CBANK_PARAM_SIZE
	.align		4
.L_23:
        /*007c*/ 	.byte	0x03, 0x19
        /*007e*/ 	.short	0x0020


	//----- nvinfo : EIATTR_PARAM_CBANK
	.align		4
        /*0080*/ 	.byte	0x04, 0x0a
        /*0082*/ 	.short	(.L_25 - .L_24)
	.align		4
.L_24:
        /*0084*/ 	.word	index@(.nv.constant0._Z14accuracy_scorePfS_biS_)
        /*0088*/ 	.short	0x0380
        /*008a*/ 	.short	0x0020


	//----- nvinfo : EIATTR_SW_WAR
	.align		4
.L_25:
        /*008c*/ 	.byte	0x04, 0x36
        /*008e*/ 	.short	(.L_27 - .L_26)
.L_26:
        /*0090*/ 	.word	0x00000008
.L_27:


//--------------------- .nv.callgraph             --------------------------
	.section	.nv.callgraph,"",@"SHT_CUDA_CALLGRAPH"
	.align	4
	.sectionentsize	8
	.align		4
        /*0000*/ 	.word	0x00000000
	.align		4
        /*0004*/ 	.word	0xffffffff
	.align		4
        /*0008*/ 	.word	0x00000000
	.align		4
        /*000c*/ 	.word	0xfffffffe
	.align		4
        /*0010*/ 	.word	0x00000000
	.align		4
        /*0014*/ 	.word	0xfffffffd
	.align		4
        /*0018*/ 	.word	0x00000000
	.align		4
        /*001c*/ 	.word	0xfffffffc


//--------------------- .text._Z14accuracy_scorePfS_biS_ --------------------------
	.section	.text._Z14accuracy_scorePfS_biS_,"ax",@progbits
	.align	128
        .global         _Z14accuracy_scorePfS_biS_
        .type           _Z14accuracy_scorePfS_biS_,@function
        .size           _Z14accuracy_scorePfS_biS_,(.L_x_16 - _Z14accuracy_scorePfS_biS_)
        .other          _Z14accuracy_scorePfS_biS_,@"STO_CUDA_ENTRY STV_DEFAULT"
_Z14accuracy_scorePfS_biS_:
.text._Z14accuracy_scorePfS_biS_:
[----:B------:R-:W-:Y:S01]  /*0000*/  LDC R1, c[0x0][0x37c] ;  /* 0x0000df00ff017b82 */ /* 0x000fe20000000800 */
[----:B------:R-:W0:Y:S07]  /*0010*/  S2R R0, SR_TID.X ;  /* 0x0000000000007919 */ /* 0x000e2e0000002100 */
[----:B------:R-:W0:Y:S01]  /*0020*/  LDC.64 R6, c[0x0][0x380] ;  /* 0x0000e000ff067b82 */ /* 0x000e220000000a00 */
[----:B------:R-:W1:Y:S01]  /*0030*/  LDCU UR5, c[0x0][0x394] ;  /* 0x00007280ff0577ac */ /* 0x000e620008000800 */
[----:B------:R-:W1:Y:S01]  /*0040*/  S2R R9, SR_TID.Y ;  /* 0x0000000000097919 */ /* 0x000e620000002200 */
[----:B------:R-:W2:Y:S05]  /*0050*/  LDCU.64 UR6, c[0x0][0x358] ;  /* 0x00006b00ff0677ac */ /* 0x000eaa0008000a00 */
[----:B------:R-:W3:Y:S01]  /*0060*/  LDC.64 R2, c[0x0][0x388] ;  /* 0x0000e200ff027b82 */ /* 0x000ee20000000a00 */
[----:B0-----:R-:W-:-:S04]  /*0070*/  IMAD.WIDE.U32 R6, R0, 0x4, R6 ;  /* 0x0000000400067825 */ /* 0x001fc800078e0006 */
[----:B-1----:R-:W-:Y:S02]  /*0080*/  IMAD R5, R9, UR5, R0 ;  /* 0x0000000509057c24 */ /* 0x002fe4000f8e0200 */
[----:B--2---:R-:W2:Y:S02]  /*0090*/  LDG.E R7, desc[UR6][R6.64] ;  /* 0x0000000606077981 */ /* 0x004ea4000c1e1900 */
[----:B---3--:R-:W-:Y:S02]  /*00a0*/  IMAD.WIDE.U32 R2, R5, 0x4, R2 ;  /* 0x0000000405027825 */ /* 0x008fe400078e0002 */
[----:B------:R-:W0:Y:S04]  /*00b0*/  LDC.64 R4, c[0x0][0x398] ;  /* 0x0000e600ff047b82 */ /* 0x000e280000000a00 */
[----:B------:R-:W2:Y:S01]  /*00c0*/  LDG.E R2, desc[UR6][R2.64] ;  /* 0x0000000602027981 */ /* 0x000ea2000c1e1900 */
[----:B------:R-:W-:Y:S01]  /*00d0*/  BSSY.RECONVERGENT B0, `(.L_x_0) ;  /* 0x0000006000007945 */ /* 0x000fe20003800200 */
[----:B0-----:R-:W-:Y:S01]  /*00e0*/  IMAD.WIDE.U32 R4, R9, 0x4, R4 ;  /* 0x0000000409047825 */ /* 0x001fe200078e0004 */
[----:B--2---:R-:W-:-:S13]  /*00f0*/  FSETP.NEU.AND P0, PT, R2, R7, PT ;  /* 0x000000070200720b */ /* 0x004fda0003f0d000 */
[----:B------:R-:W-:Y:S05]  /*0100*/  @P0 BRA `(.L_x_1) ;  /* 0x0000000000080947 */ /* 0x000fea0003800000 */
[----:B------:R-:W-:-:S05]  /*0110*/  IMAD.MOV.U32 R3, RZ, RZ, 0x3f800000 ;  /* 0x3f800000ff037424 */ /* 0x000fca00078e00ff */
[----:B------:R0:W-:Y:S02]  /*0120*/  REDG.E.ADD.F32.FTZ.RN.STRONG.GPU desc[UR6][R4.64], R3 ;  /* 0x00000003040079a6 */ /* 0x0001e4000c12f306 */
.L_x_1:
[----:B------:R-:W-:Y:S05]  /*0130*/  BSYNC.RECONVERGENT B0 ;  /* 0x0000000000007941 */ /* 0x000fea0003800200 */
.L_x_0:
[----:B------:R-:W-:-:S06]  /*0140*/  UIADD3 UR4, UPT, UPT, UR5, -0x1, URZ ;  /* 0xffffffff05047890 */ /* 0x000fcc000fffe0ff */
[----:B------:R-:W-:-:S13]  /*0150*/  ISETP.NE.AND P0, PT, R0, UR4, PT ;  /* 0x0000000400007c0c */ /* 0x000fda000bf05270 */
[----:B------:R-:W-:Y:S05]  /*0160*/  @P0 EXIT ;  /* 0x000000000000094d */ /* 0x000fea0003800000 */
[----:B------:R-:W2:Y:S01]  /*0170*/  LDG.E R0, desc[UR6][R4.64] ;  /* 0x0000000604007981 */ /* 0x000ea2000c1e1900 */
[----:B0-----:R-:W-:Y:S01]  /*0180*/  I2FP.F32.U32 R3, UR5 ;  /* 0x0000000500037c45 */ /* 0x001fe20008201000 */
[----:B------:R-:W-:Y:S03]  /*0190*/  BSSY.RECONVERGENT B0, `(.L_x_2) ;  /* 0x000000c000007945 */ /* 0x000fe60003800200 */
[----:B------:R-:W0:Y:S02]  /*01a0*/  MUFU.RCP R2, R3 ;  /* 0x0000000300027308 */ /* 0x000e240000001000 */
[----:B0-----:R-:W-:-:S04]  /*01b0*/  FFMA R7, -R3, R2, 1 ;  /* 0x3f80000003077423 */ /* 0x001fc80000000102 */
[----:B------:R-:W-:Y:S02]  /*01c0*/  FFMA R7, R2, R7, R2 ;  /* 0x0000000702077223 */ /* 0x000fe40000000002 */
[----:B--2---:R-:W0:Y:S02]  /*01d0*/  FCHK P0, R0, R3 ;  /* 0x0000000300007302 */ /* 0x004e240000000000 */
[----:B------:R-:W-:-:S04]  /*01e0*/  FFMA R2, R0, R7, RZ ;  /* 0x0000000700027223 */ /* 0x000fc800000000ff */
[----:B------:R-:W-:-:S04]  /*01f0*/  FFMA R6, -R3, R2, R0 ;  /* 0x0000000203067223 */ /* 0x000fc80000000100 */
[----:B------:R-:W-:Y:S01]  /*0200*/  FFMA R7, R7, R6, R2 ;  /* 0x0000000607077223 */ /* 0x000fe20000000002 */
[----:B0-----:R-:W-:Y:S06]  /*0210*/  @!P0 BRA `(.L_x_3) ;  /* 0x00000000000c8947 */ /* 0x001fec0003800000 */
[----:B------:R-:W-:-:S07]  /*0220*/  MOV R2, 0x240 ;  /* 0x0000024000027802 */ /* 0x000fce0000000f00 */
[----:B------:R-:W-:Y:S05]  /*0230*/  CALL.REL.NOINC `($__internal_0_$__cuda_sm3x_div_rn_noftz_f32_slowpath) ;  /* 0x0000000000107944 */ /* 0x000fea0003c00000 */
[----:B------:R-:W-:-:S07]  /*0240*/  IMAD.MOV.U32 R7, RZ, RZ, R0 ;  /* 0x000000ffff077224 */ /* 0x000fce00078e0000 */
.L_x_3:
[----:B------:R-:W-:Y:S05]  /*0250*/  BSYNC.RECONVERGENT B0 ;  /* 0x0000000000007941 */ /* 0x000fea0003800200 */
.L_x_2:
[----:B------:R-:W-:Y:S01]  /*0260*/  STG.E desc[UR6][R4.64], R7 ;  /* 0x0000000704007986 */ /* 0x000fe2000c101906 */
[----:B------:R-:W-:Y:S05]  /*0270*/  EXIT ;  /* 0x000000000000794d */ /* 0x000fea0003800000 */
        .weak           $__internal_0_$__cuda_sm3x_div_rn_noftz_f32_slowpath
        .type           $__internal_0_$__cuda_sm3x_div_rn_noftz_f32_slowpath,@function
        .size           $__internal_0_$__cuda_sm3x_div_rn_noftz_f32_slowpath,(.L_x_16 - $__internal_0_$__cuda_sm3x_div_rn_noftz_f32_slowpath)
$__internal_0_$__cuda_sm3x_div_rn_noftz_f32_slowpath:
[--C-:B------:R-:W-:Y:S01]  /*0280*/  SHF.R.U32.HI R7, RZ, 0x17, R3.reuse ;  /* 0x00000017ff077819 */ /* 0x100fe20000011603 */
[----:B------:R-:W-:Y:S01]  /*0290*/  BSSY.RECONVERGENT B1, `(.L_x_4) ;  /* 0x0000064000017945 */ /* 0x000fe20003800200 */
[--C-:B------:R-:W-:Y:S01]  /*02a0*/  SHF.R.U32.HI R6, RZ, 0x17, R0.reuse ;  /* 0x00000017ff067819 */ /* 0x100fe20000011600 */
[----:B------:R-:W-:Y:S01]  /*02b0*/  IMAD.MOV.U32 R8, RZ, RZ, R0 ;  /* 0x000000ffff087224 */ /* 0x000fe200078e0000 */
[----:B------:R-:W-:Y:S01]  /*02c0*/  LOP3.LUT R7, R7, 0xff, RZ, 0xc0, !PT ;  /* 0x000000ff07077812 */ /* 0x000fe200078ec0ff */
[----:B------:R-:W-:Y:S01]  /*02d0*/  IMAD.MOV.U32 R9, RZ, RZ, R3 ;  /* 0x000000ffff097224 */ /* 0x000fe200078e0003 */
[----:B------:R-:W-:-:S03]  /*02e0*/  LOP3.LUT R6, R6, 0xff, RZ, 0xc0, !PT ;  /* 0x000000ff06067812 */ /* 0x000fc600078ec0ff */
[----:B------:R-:W-:Y:S02]  /*02f0*/  VIADD R12, R7, 0xffffffff ;  /* 0xffffffff070c7836 */ /* 0x000fe40000000000 */
[----:B------:R-:W-:-:S03]  /*0300*/  VIADD R11, R6, 0xffffffff ;  /* 0xffffffff060b7836 */ /* 0x000fc60000000000 */
[----:B------:R-:W-:-:S04]  /*0310*/  ISETP.GT.U32.AND P0, PT, R12, 0xfd, PT ;  /* 0x000000fd0c00780c */ /* 0x000fc80003f04070 */
[----:B------:R-:W-:-:S13]  /*0320*/  ISETP.GT.U32.OR P0, PT, R11, 0xfd, P0 ;  /* 0x000000fd0b00780c */ /* 0x000fda0000704470 */
[----:B------:R-:W-:Y:S01]  /*0330*/  @!P0 IMAD.MOV.U32 R10, RZ, RZ, RZ ;  /* 0x000000ffff0a8224 */ /* 0x000fe200078e00ff */
[----:B------:R-:W-:Y:S06]  /*0340*/  @!P0 BRA `(.L_x_5) ;  /* 0x00000000005c8947 */ /* 0x000fec0003800000 */
[----:B------:R-:W-:Y:S02]  /*0350*/  FSETP.GTU.FTZ.AND P0, PT, |R0|, +INF , PT ;  /* 0x7f8000000000780b */ /* 0x000fe40003f1c200 */
[----:B------:R-:W-:-:S04]  /*0360*/  FSETP.GTU.FTZ.AND P1, PT, |R3|, +INF , PT ;  /* 0x7f8000000300780b */ /* 0x000fc80003f3c200 */
[----:B------:R-:W-:-:S13]  /*0370*/  PLOP3.LUT P0, PT, P0, P1, PT, 0xf8, 0x8f ;  /* 0x00000000008f781c */ /* 0x000fda0000703f70 */
[----:B------:R-:W-:Y:S05]  /*0380*/  @P0 BRA `(.L_x_6) ;  /* 0x00000004004c0947 */ /* 0x000fea0003800000 */
[----:B------:R-:W-:-:S13]  /*0390*/  LOP3.LUT P0, RZ, R9, 0x7fffffff, R8, 0xc8, !PT ;  /* 0x7fffffff09ff7812 */ /* 0x000fda000780c808 */
[----:B------:R-:W-:Y:S05]  /*03a0*/  @!P0 BRA `(.L_x_7) ;  /* 0x00000004003c8947 */ /* 0x000fea0003800000 */
[C---:B------:R-:W-:Y:S02]  /*03b0*/  FSETP.NEU.FTZ.AND P2, PT, |R0|.reuse, +INF , PT ;  /* 0x7f8000000000780b */ /* 0x040fe40003f5d200 */
[----:B------:R-:W-:Y:S02]  /*03c0*/  FSETP.NEU.FTZ.AND P1, PT, |R3|, +INF , PT ;  /* 0x7f8000000300780b */ /* 0x000fe40003f3d200 */
[----:B------:R-:W-:-:S11]  /*03d0*/  FSETP.NEU.FTZ.AND P0, PT, |R0|, +INF , PT ;  /* 0x7f8000000000780b */ /* 0x000fd60003f1d200 */
[----:B------:R-:W-:Y:S05]  /*03e0*/  @!P1 BRA !P2, `(.L_x_7) ;  /* 0x00000004002c9947 */ /* 0x000fea0005000000 */
[----:B------:R-:W-:-:S04]  /*03f0*/  LOP3.LUT P2, RZ, R8, 0x7fffffff, RZ, 0xc0, !PT ;  /* 0x7fffffff08ff7812 */ /* 0x000fc8000784c0ff */
[----:B------:R-:W-:-:S13]  /*0400*/  PLOP3.LUT P1, PT, P1, P2, PT, 0x2f, 0xf2 ;  /* 0x0000000000f2781c */ /* 0x000fda0000f24577 */
[----:B------:R-:W-:Y:S05]  /*0410*/  @P1 BRA `(.L_x_8) ;  /* 0x0000000400181947 */ /* 0x000fea0003800000 */
[----:B------:R-:W-:-:S04]  /*0420*/  LOP3.LUT P1, RZ, R9, 0x7fffffff, RZ, 0xc0, !PT ;  /* 0x7fffffff09ff7812 */ /* 0x000fc8000782c0ff */
[----:B------:R-:W-:-:S13]  /*0430*/  PLOP3.LUT P0, PT, P0, P1, PT, 0x2f, 0xf2 ;  /* 0x0000000000f2781c */ /* 0x000fda0000702577 */
[----:B------:R-:W-:Y:S05]  /*0440*/  @P0 BRA `(.L_x_9) ;  /* 0x0000000400000947 */ /* 0x000fea0003800000 */
[----:B------:R-:W-:Y:S02]  /*0450*/  ISETP.GE.AND P0, PT, R11, RZ, PT ;  /* 0x000000ff0b00720c */ /* 0x000fe40003f06270 */
[----:B------:R-:W-:-:S11]  /*0460*/  ISETP.GE.AND P1, PT, R12, RZ, PT ;  /* 0x000000ff0c00720c */ /* 0x000fd60003f26270 */
[----:B------:R-:W-:Y:S02]  /*0470*/  @P0 IMAD.MOV.U32 R10, RZ, RZ, RZ ;  /* 0x000000ffff0a0224 */ /* 0x000fe400078e00ff */
[----:B------:R-:W-:Y:S01]  /*0480*/  @!P0 FFMA R8, R0, 1.84467440737095516160e+19, RZ ;  /* 0x5f80000000088823 */ /* 0x000fe200000000ff */
[----:B------:R-:W-:Y:S02]  /*0490*/  @!P0 IMAD.MOV.U32 R10, RZ, RZ, -0x40 ;  /* 0xffffffc0ff0a8424 */ /* 0x000fe400078e00ff */
[----:B------:R-:W-:Y:S02]  /*04a0*/  @!P1 FFMA R9, R3, 1.84467440737095516160e+19, RZ ;  /* 0x5f80000003099823 */ /* 0x000fe400000000ff */
[----:B------:R-:W-:-:S07]  /*04b0*/  @!P1 VIADD R10, R10, 0x40 ;  /* 0x000000400a0a9836 */ /* 0x000fce0000000000 */
.L_x_5:
[----:B------:R-:W-:Y:S01]  /*04c0*/  LEA R0, R7, 0xc0800000, 0x17 ;  /* 0xc080000007007811 */ /* 0x000fe200078eb8ff */
[----:B------:R-:W-:Y:S01]  /*04d0*/  VIADD R6, R6, 0xffffff81 ;  /* 0xffffff8106067836 */ /* 0x000fe20000000000 */
[----:B------:R-:W-:Y:S03]  /*04e0*/  BSSY.RECONVERGENT B2, `(.L_x_10) ;  /* 0x0000035000027945 */ /* 0x000fe60003800200 */
[----:B------:R-:W-:Y:S01]  /*04f0*/  IMAD.IADD R9, R9, 0x1, -R0 ;  /* 0x0000000109097824 */ /* 0x000fe200078e0a00 */
[C---:B------:R-:W-:Y:S01]  /*0500*/  IADD3 R7, PT, PT, R6.reuse, 0x7f, -R7 ;  /* 0x0000007f06077810 */ /* 0x040fe20007ffe807 */
[----:B------:R-:W-:Y:S02]  /*0510*/  IMAD R0, R6, -0x800000, R8 ;  /* 0xff80000006007824 */ /* 0x000fe400078e0208 */
[----:B------:R-:W0:Y:S01]  /*0520*/  MUFU.RCP R3, R9 ;  /* 0x0000000900037308 */ /* 0x000e220000001000 */
[----:B------:R-:W-:Y:S01]  /*0530*/  FADD.FTZ R11, -R9, -RZ ;  /* 0x800000ff090b7221 */ /* 0x000fe20000010100 */
[----:B------:R-:W-:-:S03]  /*0540*/  IMAD.IADD R7, R7, 0x1, R10 ;  /* 0x0000000107077824 */ /* 0x000fc600078e020a */
[----:B0-----:R-:W-:-:S04]  /*0550*/  FFMA R12, R3, R11, 1 ;  /* 0x3f800000030c7423 */ /* 0x001fc8000000000b */
[----:B------:R-:W-:-:S04]  /*0560*/  FFMA R12, R3, R12, R3 ;  /* 0x0000000c030c7223 */ /* 0x000fc80000000003 */
[----:B------:R-:W-:-:S04]  /*0570*/  FFMA R3, R0, R12, RZ ;  /* 0x0000000c00037223 */ /* 0x000fc800000000ff */
[----:B------:R-:W-:-:S04]  /*0580*/  FFMA R8, R11, R3, R0 ;  /* 0x000000030b087223 */ /* 0x000fc80000000000 */
[----:B------:R-:W-:-:S04]  /*0590*/  FFMA R13, R12, R8, R3 ;  /* 0x000000080c0d7223 */ /* 0x000fc80000000003 */
[----:B------:R-:W-:-:S04]  /*05a0*/  FFMA R8, R11, R13, R0 ;  /* 0x0000000d0b087223 */ /* 0x000fc80000000000 */
[----:B------:R-:W-:-:S05]  /*05b0*/  FFMA R0, R12, R8, R13 ;  /* 0x000000080c007223 */ /* 0x000fca000000000d */
[----:B------:R-:W-:-:S04]  /*05c0*/  SHF.R.U32.HI R3, RZ, 0x17, R0 ;  /* 0x00000017ff037819 */ /* 0x000fc80000011600 */
[----:B------:R-:W-:-:S05]  /*05d0*/  LOP3.LUT R3, R3, 0xff, RZ, 0xc0, !PT ;  /* 0x000000ff03037812 */ /* 0x000fca00078ec0ff */
[----:B------:R-:W-:-:S04]  /*05e0*/  IMAD.IADD R9, R3, 0x1, R7 ;  /* 0x0000000103097824 */ /* 0x000fc800078e0207 */
[----:B------:R-:W-:-:S05]  /*05f0*/  VIADD R3, R9, 0xffffffff ;  /* 0xffffffff09037836 */ /* 0x000fca0000000000 */
[----:B------:R-:W-:-:S13]  /*0600*/  ISETP.GE.U32.AND P0, PT, R3, 0xfe, PT ;  /* 0x000000fe0300780c */ /* 0x000fda0003f06070 */
[----:B------:R-:W-:Y:S05]  /*0610*/  @!P0 BRA `(.L_x_11) ;  /* 0x0000000000808947 */ /* 0x000fea0003800000 */
[----:B------:R-:W-:-:S13]  /*0620*/  ISETP.GT.AND P0, PT, R9, 0xfe, PT ;  /* 0x000000fe0900780c */ /* 0x000fda0003f04270 */
[----:B------:R-:W-:Y:S05]  /*0630*/  @P0 BRA `(.L_x_12) ;  /* 0x00000000006c0947 */ /* 0x000fea0003800000 */
[----:B------:R-:W-:-:S13]  /*0640*/  ISETP.GE.AND P0, PT, R9, 0x1, PT ;  /* 0x000000010900780c */ /* 0x000fda0003f06270 */
[----:B------:R-:W-:Y:S05]  /*0650*/  @P0 BRA `(.L_x_13) ;  /* 0x0000000000740947 */ /* 0x000fea0003800000 */
[----:B------:R-:W-:Y:S02]  /*0660*/  ISETP.GE.AND P0, PT, R9, -0x18, PT ;  /* 0xffffffe80900780c */ /* 0x000fe40003f06270 */
[----:B------:R-:W-:-:S11]  /*0670*/  LOP3.LUT R0, R0, 0x80000000, RZ, 0xc0, !PT ;  /* 0x8000000000007812 */ /* 0x000fd600078ec0ff */
[----:B------:R-:W-:Y:S05]  /*0680*/  @!P0 BRA `(.L_x_13) ;  /* 0x0000000000688947 */ /* 0x000fea0003800000 */
[CCC-:B------:R-:W-:Y:S01]  /*0690*/  FFMA.RZ R3, R12.reuse, R8.reuse, R13.reuse ;  /* 0x000000080c037223 */ /* 0x1c0fe2000000c00d */
[CCC-:B------:R-:W-:Y:S01]  /*06a0*/  FFMA.RM R6, R12.reuse, R8.reuse, R13.reuse ;  /* 0x000000080c067223 */ /* 0x1c0fe2000000400d */
[C---:B------:R-:W-:Y:S02]  /*06b0*/  ISETP.NE.AND P2, PT, R9.reuse, RZ, PT ;  /* 0x000000ff0900720c */ /* 0x040fe40003f45270 */
[----:B------:R-:W-:Y:S02]  /*06c0*/  ISETP.NE.AND P1, PT, R9, RZ, PT ;  /* 0x000000ff0900720c */ /* 0x000fe40003f25270 */
[----:B------:R-:W-:Y:S01]  /*06d0*/  LOP3.LUT R7, R3, 0x7fffff, RZ, 0xc0, !PT ;  /* 0x007fffff03077812 */ /* 0x000fe200078ec0ff */
[----:B------:R-:W-:Y:S01]  /*06e0*/  FFMA.RP R3, R12, R8, R13 ;  /* 0x000000080c037223 */ /* 0x000fe2000000800d */
[----:B------:R-:W-:Y:S02]  /*06f0*/  VIADD R8, R9, 0x20 ;  /* 0x0000002009087836 */ /* 0x000fe40000000000 */
[----:B------:R-:W-:Y:S01]  /*0700*/  LOP3.LUT R7, R7, 0x800000, RZ, 0xfc, !PT ;  /* 0x0080000007077812 */ /* 0x000fe200078efcff */
[----:B------:R-:W-:Y:S01]  /*0710*/  IMAD.MOV R9, RZ, RZ, -R9 ;  /* 0x000000ffff097224 */ /* 0x000fe200078e0a09 */
[----:B------:R-:W-:-:S02]  /*0720*/  FSETP.NEU.FTZ.AND P0, PT, R3, R6, PT ;  /* 0x000000060300720b */ /* 0x000fc40003f1d000 */
[----:B------:R-:W-:Y:S02]  /*0730*/  SHF.L.U32 R8, R7, R8, RZ ;  /* 0x0000000807087219 */ /* 0x000fe400000006ff */
[----:B------:R-:W-:Y:S02]  /*0740*/  SEL R6, R9, RZ, P2 ;  /* 0x000000ff09067207 */ /* 0x000fe40001000000 */
[----:B------:R-:W-:Y:S02]  /*0750*/  ISETP.NE.AND P1, PT, R8, RZ, P1 ;  /* 0x000000ff0800720c */ /* 0x000fe40000f25270 */
[----:B------:R-:W-:Y:S02]  /*0760*/  SHF.R.U32.HI R6, RZ, R6, R7 ;  /* 0x00000006ff067219 */ /* 0x000fe40000011607 */
[----:B------:R-:W-:Y:S02]  /*0770*/  PLOP3.LUT P0, PT, P0, P1, PT, 0xf8, 0x8f ;  /* 0x00000000008f781c */ /* 0x000fe40000703f70 */
[----:B------:R-:W-:-:S02]  /*0780*/  SHF.R.U32.HI R8, RZ, 0x1, R6 ;  /* 0x00000001ff087819 */ /* 0x000fc40000011606 */
[----:B------:R-:W-:-:S04]  /*0790*/  SEL R3, RZ, 0x1, !P0 ;  /* 0x00000001ff037807 */ /* 0x000fc80004000000 */
[----:B------:R-:W-:-:S04]  /*07a0*/  LOP3.LUT R3, R3, 0x1, R8, 0xf8, !PT ;  /* 0x0000000103037812 */ /* 0x000fc800078ef808 */
[----:B------:R-:W-:-:S05]  /*07b0*/  LOP3.LUT R3, R3, R6, RZ, 0xc0, !PT ;  /* 0x0000000603037212 */ /* 0x000fca00078ec0ff */
[----:B------:R-:W-:-:S05]  /*07c0*/  IMAD.IADD R3, R8, 0x1, R3 ;  /* 0x0000000108037824 */ /* 0x000fca00078e0203 */
[----:B------:R-:W-:Y:S01]  /*07d0*/  LOP3.LUT R0, R3, R0, RZ, 0xfc, !PT ;  /* 0x0000000003007212 */ /* 0x000fe200078efcff */
[----:B------:R-:W-:Y:S06]  /*07e0*/  BRA `(.L_x_13) ;  /* 0x0000000000107947 */ /* 0x000fec0003800000 */
.L_x_12:
[----:B------:R-:W-:-:S04]  /*07f0*/  LOP3.LUT R0, R0, 0x80000000, RZ, 0xc0, !PT ;  /* 0x8000000000007812 */ /* 0x000fc800078ec0ff */
[----:B------:R-:W-:Y:S01]  /*0800*/  LOP3.LUT R0, R0, 0x7f800000, RZ, 0xfc, !PT ;  /* 0x7f80000000007812 */ /* 0x000fe200078efcff */
[----:B------:R-:W-:Y:S06]  /*0810*/  BRA `(.L_x_13) ;  /* 0x0000000000047947 */ /* 0x000fec0003800000 */
.L_x_11:
[----:B------:R-:W-:-:S07]  /*0820*/  IMAD R0, R7, 0x800000, R0 ;  /* 0x0080000007007824 */ /* 0x000fce00078e0200 */
.L_x_13:
[----:B------:R-:W-:Y:S05]  /*0830*/  BSYNC.RECONVERGENT B2 ;  /* 0x0000000000027941 */ /* 0x000fea0003800200 */
.L_x_10:
[----:B------:R-:W-:Y:S05]  /*0840*/  BRA `(.L_x_14) ;  /* 0x0000000000207947 */ /* 0x000fea0003800000 */
.L_x_9:
[----:B------:R-:W-:-:S04]  /*0850*/  LOP3.LUT R0, R9, 0x80000000, R8, 0x48, !PT ;  /* 0x8000000009007812 */ /* 0x000fc800078e4808 */
[----:B------:R-:W-:Y:S01]  /*0860*/  LOP3.LUT R0, R0, 0x7f800000, RZ, 0xfc, !PT ;  /* 0x7f80000000007812 */ /* 0x000fe200078efcff */
[----:B------:R-:W-:Y:S06]  /*0870*/  BRA `(.L_x_14) ;  /* 0x0000000000147947 */ /* 0x000fec0003800000 */
.L_x_8:
[----:B------:R-:W-:Y:S01]  /*0880*/  LOP3.LUT R0, R9, 0x80000000, R8, 0x48, !PT ;  /* 0x8000000009007812 */ /* 0x000fe200078e4808 */
[----:B------:R-:W-:Y:S06]  /*0890*/  BRA `(.L_x_14) ;  /* 0x00000000000c7947 */ /* 0x000fec0003800000 */
.L_x_7:
[----:B------:R-:W0:Y:S01]  /*08a0*/  MUFU.RSQ R0, -QNAN ;  /* 0xffc0000000007908 */ /* 0x000e220000001400 */
[----:B------:R-:W-:Y:S05]  /*08b0*/  BRA `(.L_x_14) ;  /* 0x0000000000047947 */ /* 0x000fea0003800000 */
.L_x_6:
[----:B------:R-:W-:-:S07]  /*08c0*/  FADD.FTZ R0, R0, R3 ;  /* 0x0000000300007221 */ /* 0x000fce0000010000 */
.L_x_14:
[----:B------:R-:W-:Y:S05]  /*08d0*/  BSYNC.RECONVERGENT B1 ;  /* 0x0000000000017941 */ /* 0x000fea0003800200 */
.L_x_4:
[----:B------:R-:W-:-:S04]  /*08e0*/  IMAD.MOV.U32 R3, RZ, RZ, 0x0 ;  /* 0x00000000ff037424 */ /* 0x000fc800078e00ff */
[----:B0-----:R-:W-:Y:S05]  /*08f0*/  RET.REL.NODEC R2 `(_Z14accuracy_scorePfS_biS_) ;  /* 0xfffffff402c07950 */ /* 0x001fea0003c3ffff */
.L_x_15:
[----:B------:R-:W-:-:S00]  /*0900*/  BRA `(.L_x_15) ;  /* 0xfffffffc00fc7947 */ /* 0x000fc0000383ffff */
[----:B------:R-:W-:-:S00]  /*0910*/  NOP ;  /* 0x0000000000007918 */ /* 0x000fc00000000000 */
        /* <DEDUP_REMOVED lines=14> */
.L_x_16:


//--------------------- .nv.shared.reserved.0     --------------------------
	.section	.nv.shared.reserved.0,"aw",@nobits
	.weak		__nv_reservedSMEM_offset_0_alias
	.size		__nv_reservedSMEM_offset_0_alias, 0, 64
	.other		__nv_reservedSMEM_offset_0_alias,@"STO_CUDA_RESERVED_SHARED STV_DEFAULT"
__nv_reservedSMEM_offset_0_alias:
	.zero		0
	.zero		64


//--------------------- .nv.constant0._Z14accuracy_scorePfS_biS_ --------------------------
	.section	.nv.constant0._Z14accuracy_scorePfS_biS_,"a",@progbits
	.sectionflags	@""
	.align	4
.nv.constant0._Z14accuracy_scorePfS_biS_:
	.zero		928


//--------------------- SYMBOLS --------------------------

	.type		.nv.reservedSmem.offset0,@object
	.size		.nv.reservedSmem.offset0,0x4
